.version 2.0 
.target sm_20
.global .s32  gresult;
.global .s32  srcb;

.entry main {
   .reg .s32 a, b;

   ld.global.s32  b, [srcb];
   mad.lo.s32   a, b, 0, 0;
   st.global.s32 [gresult], a;
   
   exit;
}


// ===== COMPILED SASS (sm_100) =====

	.target	sm_100

	.elftype	@"ET_EXEC"


//--------------------- .note.nv.tkinfo           --------------------------
	.section	.note.nv.tkinfo,"",@"SHT_NOTE"
	.sectionflags	@"SHF_NOTE_NV_TKINFO"
	.tkinfo
        /*0018*/ 	.word	0x00000002
        /*0030*/ 	.string	""
        /*0030*/ 	.string	"ptxas"
        /*0030*/ 	.string	"Cuda compilation tools, release 13.0, V13.0.88"
        /*0030*/ 	.string	"Build cuda_13.0.r13.0/compiler.36424714_0"
        /*0030*/ 	.string	"-arch sm_100 "



//--------------------- .note.nv.cuinfo           --------------------------
	.section	.note.nv.cuinfo,"",@"SHT_NOTE"
	.sectionflags	@"SHF_NOTE_NV_CUINFO"
        /*0018*/ 	.short	0x0002
        /*001a*/ 	.short	0x0014
        /*001c*/ 	.short	0x0082
	.zero		2


//--------------------- .nv.info                  --------------------------
	.section	.nv.info,"",@"SHT_CUDA_INFO"
	.align	4


	//----- nvinfo : EIATTR_REGCOUNT
	.align		4
        /*0000*/ 	.byte	0x04, 0x2f
        /*0002*/ 	.short	(.L_3 - .L_2)
	.align		4
.L_2:
        /*0004*/ 	.word	index@(main)
        /*0008*/ 	.word	0x00000006


	//----- nvinfo : EIATTR_FRAME_SIZE
	.align		4
.L_3:
        /*000c*/ 	.byte	0x04, 0x11
        /*000e*/ 	.short	(.L_5 - .L_4)
	.align		4
.L_4:
        /*0010*/ 	.word	index@(main)
        /*0014*/ 	.word	0x00000000


	//----- nvinfo : EIATTR_MIN_STACK_SIZE
	.align		4
.L_5:
        /*0018*/ 	.byte	0x04, 0x12
        /*001a*/ 	.short	(.L_7 - .L_6)
	.align		4
.L_6:
        /*001c*/ 	.word	index@(main)
        /*0020*/ 	.word	0x00000000
.L_7:


//--------------------- .nv.compat                --------------------------
	.section	.nv.compat,"",@"SHT_CUDA_COMPAT_INFO"
	.align	4
        /*0000*/ 	.byte	0x02, 0x09, 0x00, 0x00, 0x02, 0x02, 0x01, 0x00, 0x02, 0x05, 0x05, 0x00, 0x03, 0x07, 0x01, 0x01
        /*0010*/ 	.byte	0x02, 0x03, 0x00, 0x00, 0x02, 0x06, 0x01, 0x00, 0x04, 0x0b, 0x08, 0x00, 0x09, 0x00, 0x00, 0x00
        /*0020*/ 	.byte	0x00, 0x00, 0x00, 0x00


//--------------------- .nv.info.main             --------------------------
	.section	.nv.info.main,"",@"SHT_CUDA_INFO"
	.sectionflags	@""
	.align	4


	//----- nvinfo : EIATTR_CUDA_API_VERSION
	.align		4
        /*0000*/ 	.byte	0x04, 0x37
        /*0002*/ 	.short	(.L_9 - .L_8)
.L_8:
        /*0004*/ 	.word	0x00000082


	//----- nvinfo : EIATTR_SPARSE_MMA_MASK
	.align		4
.L_9:
        /*0008*/ 	.byte	0x03, 0x50
        /*000a*/ 	.short	0x0000


	//----- nvinfo : EIATTR_MAXREG_COUNT
	.align		4
        /*000c*/ 	.byte	0x03, 0x1b
        /*000e*/ 	.short	0x00ff


	//----- nvinfo : EIATTR_MERCURY_ISA_VERSION
	.align		4
        /*0010*/ 	.byte	0x03, 0x5f
        /*0012*/ 	.short	0x0101


	//----- nvinfo : EIATTR_VRC_CTA_INIT_COUNT
	.align		4
        /*0014*/ 	.byte	0x02, 0x4a
	.zero		1
	.zero		1


	//----- nvinfo : EIATTR_EXIT_INSTR_OFFSETS
	.align		4
        /*0018*/ 	.byte	0x04, 0x1c
        /*001a*/ 	.short	(.L_11 - .L_10)


	//   ....[0]....
.L_10:
        /*001c*/ 	.word	0x00000040


	//----- nvinfo : EIATTR_SW_WAR
	.align		4
.L_11:
        /*0020*/ 	.byte	0x04, 0x36
        /*0022*/ 	.short	(.L_13 - .L_12)
.L_12:
        /*0024*/ 	.word	0x00000008
.L_13:


//--------------------- .nv.callgraph             --------------------------
	.section	.nv.callgraph,"",@"SHT_CUDA_CALLGRAPH"
	.align	4
	.sectionentsize	8
	.align		4
        /*0000*/ 	.word	0x00000000
	.align		4
        /*0004*/ 	.word	0xffffffff
	.align		4
        /*0008*/ 	.word	0x00000000
	.align		4
        /*000c*/ 	.word	0xfffffffe
	.align		4
        /*0010*/ 	.word	0x00000000
	.align		4
        /*0014*/ 	.word	0xfffffffd
	.align		4
        /*0018*/ 	.word	0x00000000
	.align		4
        /*001c*/ 	.word	0xfffffffc


//--------------------- .nv.constant4             --------------------------
	.section	.nv.constant4,"a",@progbits
	.align	8
	.align		8
.nv.constant4:
        /*0000*/ 	.dword	gresult
	.align		8
        /*0008*/ 	.dword	srcb


//--------------------- .text.main                --------------------------
	.section	.text.main,"ax",@progbits
	.align	128
.text.main:
        .type           main,@function
        .size           main,(.L_x_1 - main)
        .other          main,@"STO_CUDA_ENTRY STV_DEFAULT"
main:
[----:B------:R-:W-:Y:S08]  /*0000*/  LDC R1, c[0x0][0x37c] ;  /* 0x0000df00ff017b82 */ /* 0x000ff00000000800 */
[----:B------:R-:W0:Y:S01]  /*0010*/  LDC.64 R2, c[0x4][RZ] ;  /* 0x01000000ff027b82 */ /* 0x000e220000000a00 */
[----:B------:R-:W0:Y:S02]  /*0020*/  LDCU.64 UR4, c[0x0][0x358] ;  /* 0x00006b00ff0477ac */ /* 0x000e240008000a00 */
[----:B0-----:R-:W-:Y:S01]  /*0030*/  STG.E desc[UR4][R2.64], RZ ;  /* 0x000000ff02007986 */ /* 0x001fe2000c101904 */
[----:B------:R-:W-:Y:S05]  /*0040*/  EXIT ;  /* 0x000000000000794d */ /* 0x000fea0003800000 */
.L_x_0:
[----:B------:R-:W-:-:S00]  /*0050*/  BRA `(.L_x_0) ;  /* 0xfffffffc00fc7947 */ /* 0x000fc0000383ffff */
[----:B------:R-:W-:-:S00]  /*0060*/  NOP ;  /* 0x0000000000007918 */ /* 0x000fc00000000000 */
        /* <DEDUP_REMOVED lines=9> */
.L_x_1:


//--------------------- .nv.shared.reserved.0     --------------------------
	.section	.nv.shared.reserved.0,"aw",@nobits
	.weak		__nv_reservedSMEM_offset_0_alias
	.size		__nv_reservedSMEM_offset_0_alias, 0, 64
	.other		__nv_reservedSMEM_offset_0_alias,@"STO_CUDA_RESERVED_SHARED STV_DEFAULT"
__nv_reservedSMEM_offset_0_alias:
	.zero		0
	.zero		64


//--------------------- .nv.global                --------------------------
	.section	.nv.global,"aw",@nobits
	.align	4
.nv.global:
	.type		gresult,@object
	.size		gresult,(srcb - gresult)
gresult:
	.zero		4
	.type		srcb,@object
	.size		srcb,(.L_1 - srcb)
srcb:
	.zero		4
.L_1:


//--------------------- .nv.constant0.main        --------------------------
	.section	.nv.constant0.main,"a",@progbits
	.sectionflags	@""
	.align	4
.nv.constant0.main:
	.zero		896


//--------------------- SYMBOLS --------------------------

	.type		.nv.reservedSmem.offset0,@object
	.size		.nv.reservedSmem.offset0,0x4
